//
// Generated by NVIDIA NVVM Compiler
//
// Compiler Build ID: CL-36424714
// Cuda compilation tools, release 13.0, V13.0.88
// Based on NVVM 20.0.0
//

.version 9.0
.target sm_100
.address_size 64

	// .globl	_Z11reduce_warpPKiPim

.visible .entry _Z11reduce_warpPKiPim(
	.param .u64 .ptr .align 1 _Z11reduce_warpPKiPim_param_0,
	.param .u64 .ptr .align 1 _Z11reduce_warpPKiPim_param_1,
	.param .u64 _Z11reduce_warpPKiPim_param_2
)
{
	.reg .pred 	%p<8>;
	.reg .b32 	%r<21>;
	.reg .b64 	%rd<9>;

	ld.param.u64 	%rd2, [_Z11reduce_warpPKiPim_param_0];
	ld.param.u64 	%rd3, [_Z11reduce_warpPKiPim_param_1];
	ld.param.u64 	%rd4, [_Z11reduce_warpPKiPim_param_2];
	mov.u32 	%r6, %ctaid.x;
	mov.u32 	%r7, %ntid.x;
	mov.u32 	%r1, %tid.x;
	mad.lo.s32 	%r8, %r6, %r7, %r1;
	cvt.u64.u32 	%rd1, %r8;
	setp.le.u64 	%p1, %rd4, %rd1;
	mov.b32 	%r20, 0;
	@%p1 bra 	$L__BB0_2;
	cvta.to.global.u64 	%rd5, %rd2;
	shl.b64 	%rd6, %rd1, 2;
	add.s64 	%rd7, %rd5, %rd6;
	ld.global.u32 	%r20, [%rd7];
$L__BB0_2:
	shfl.sync.down.b32	%r9|%p2, %r20, 16, 31, -1;
	add.s32 	%r10, %r9, %r20;
	shfl.sync.down.b32	%r11|%p3, %r10, 8, 31, -1;
	add.s32 	%r12, %r11, %r10;
	shfl.sync.down.b32	%r13|%p4, %r12, 4, 31, -1;
	add.s32 	%r14, %r13, %r12;
	shfl.sync.down.b32	%r15|%p5, %r14, 2, 31, -1;
	add.s32 	%r16, %r15, %r14;
	shfl.sync.down.b32	%r17|%p6, %r16, 1, 31, -1;
	add.s32 	%r4, %r17, %r16;
	and.b32  	%r18, %r1, 31;
	setp.ne.s32 	%p7, %r18, 0;
	@%p7 bra 	$L__BB0_4;
	cvta.to.global.u64 	%rd8, %rd3;
	atom.global.add.u32 	%r19, [%rd8], %r4;
$L__BB0_4:
	ret;

}


// ===== COMPILED SASS (sm_100) =====

	.target	sm_100

	.elftype	@"ET_EXEC"


//--------------------- .note.nv.tkinfo           --------------------------
	.section	.note.nv.tkinfo,"",@"SHT_NOTE"
	.sectionflags	@"SHF_NOTE_NV_TKINFO"
	.tkinfo
        /*0018*/ 	.word	0x00000002
        /*0030*/ 	.string	""
        /*0030*/ 	.string	"ptxas"
        /*0030*/ 	.string	"Cuda compilation tools, release 13.0, V13.0.88"
        /*0030*/ 	.string	"Build cuda_13.0.r13.0/compiler.36424714_0"
        /*0030*/ 	.string	"-arch sm_100 -m 64 "



//--------------------- .note.nv.cuinfo           --------------------------
	.section	.note.nv.cuinfo,"",@"SHT_NOTE"
	.sectionflags	@"SHF_NOTE_NV_CUINFO"
        /*0018*/ 	.short	0x0002
        /*001a*/ 	.short	0x0064
        /*001c*/ 	.short	0x0082
	.zero		2


//--------------------- .nv.info                  --------------------------
	.section	.nv.info,"",@"SHT_CUDA_INFO"
	.align	4


	//----- nvinfo : EIATTR_REGCOUNT
	.align		4
        /*0000*/ 	.byte	0x04, 0x2f
        /*0002*/ 	.short	(.L_1 - .L_0)
	.align		4
.L_0:
        /*0004*/ 	.word	index@(_Z11reduce_warpPKiPim)
        /*0008*/ 	.word	0x0000000a


	//----- nvinfo : EIATTR_FRAME_SIZE
	.align		4
.L_1:
        /*000c*/ 	.byte	0x04, 0x11
        /*000e*/ 	.short	(.L_3 - .L_2)
	.align		4
.L_2:
        /*0010*/ 	.word	index@(_Z11reduce_warpPKiPim)
        /*0014*/ 	.word	0x00000000


	//----- nvinfo : EIATTR_MIN_STACK_SIZE
	.align		4
.L_3:
        /*0018*/ 	.byte	0x04, 0x12
        /*001a*/ 	.short	(.L_5 - .L_4)
	.align		4
.L_4:
        /*001c*/ 	.word	index@(_Z11reduce_warpPKiPim)
        /*0020*/ 	.word	0x00000000
.L_5:


//--------------------- .nv.compat                --------------------------
	.section	.nv.compat,"",@"SHT_CUDA_COMPAT_INFO"
	.align	4
        /*0000*/ 	.byte	0x02, 0x09, 0x00, 0x00, 0x02, 0x02, 0x01, 0x00, 0x02, 0x05, 0x05, 0x00, 0x03, 0x07, 0x01, 0x01
        /*0010*/ 	.byte	0x02, 0x03, 0x00, 0x00, 0x02, 0x06, 0x01, 0x00, 0x04, 0x0b, 0x08, 0x00, 0x09, 0x00, 0x00, 0x00
        /*0020*/ 	.byte	0x00, 0x00, 0x00, 0x00


//--------------------- .nv.info._Z11reduce_warpPKiPim --------------------------
	.section	.nv.info._Z11reduce_warpPKiPim,"",@"SHT_CUDA_INFO"
	.sectionflags	@""
	.align	4


	//----- nvinfo : EIATTR_CUDA_API_VERSION
	.align		4
        /*0000*/ 	.byte	0x04, 0x37
        /*0002*/ 	.short	(.L_7 - .L_6)
.L_6:
        /*0004*/ 	.word	0x00000082


	//----- nvinfo : EIATTR_KPARAM_INFO
	.align		4
.L_7:
        /*0008*/ 	.byte	0x04, 0x17
        /*000a*/ 	.short	(.L_9 - .L_8)
.L_8:
        /*000c*/ 	.word	0x00000000
        /*0010*/ 	.short	0x0002
        /*0012*/ 	.short	0x0010
        /*0014*/ 	.byte	0x00, 0xf0, 0x21, 0x00


	//----- nvinfo : EIATTR_KPARAM_INFO
	.align		4
.L_9:
        /*0018*/ 	.byte	0x04, 0x17
        /*001a*/ 	.short	(.L_11 - .L_10)
.L_10:
        /*001c*/ 	.word	0x00000000
        /*0020*/ 	.short	0x0001
        /*0022*/ 	.short	0x0008
        /*0024*/ 	.byte	0x00, 0xf5, 0x21, 0x00


	//----- nvinfo : EIATTR_KPARAM_INFO
	.align		4
.L_11:
        /*0028*/ 	.byte	0x04, 0x17
        /*002a*/ 	.short	(.L_13 - .L_12)
.L_12:
        /*002c*/ 	.word	0x00000000
        /*0030*/ 	.short	0x0000
        /*0032*/ 	.short	0x0000
        /*0034*/ 	.byte	0x00, 0xf5, 0x21, 0x00


	//----- nvinfo : EIATTR_SPARSE_MMA_MASK
	.align		4
.L_13:
        /*0038*/ 	.byte	0x03, 0x50
        /*003a*/ 	.short	0x0000


	//----- nvinfo : EIATTR_MAXREG_COUNT
	.align		4
        /*003c*/ 	.byte	0x03, 0x1b
        /*003e*/ 	.short	0x00ff


	//----- nvinfo : EIATTR_MERCURY_ISA_VERSION
	.align		4
        /*0040*/ 	.byte	0x03, 0x5f
        /*0042*/ 	.short	0x0101


	//----- nvinfo : EIATTR_INT_WARP_WIDE_INSTR_OFFSETS
	.align		4
        /*0044*/ 	.byte	0x04, 0x31
        /*0046*/ 	.short	(.L_15 - .L_14)


	//   ....[0]....
.L_14:
        /*0048*/ 	.word	0x000001f0


	//   ....[1]....
        /*004c*/ 	.word	0x00000200


	//----- nvinfo : EIATTR_COOP_GROUP_MASK_REGIDS
	.align		4
.L_15:
        /*0050*/ 	.byte	0x04, 0x29
        /*0052*/ 	.short	(.L_17 - .L_16)


	//   ....[0]....
.L_16:
        /*0054*/ 	.word	0xffffffff


	//   ....[1]....
        /*0058*/ 	.word	0xffffffff


	//   ....[2]....
        /*005c*/ 	.word	0xffffffff


	//   ....[3]....
        /*0060*/ 	.word	0xffffffff


	//   ....[4]....
        /*0064*/ 	.word	0xffffffff


	//----- nvinfo : EIATTR_COOP_GROUP_INSTR_OFFSETS
	.align		4
.L_17:
        /*0068*/ 	.byte	0x04, 0x28
        /*006a*/ 	.short	(.L_19 - .L_18)


	//   ....[0]....
.L_18:
        /*006c*/ 	.word	0x00000110


	//   ....[1]....
        /*0070*/ 	.word	0x00000140


	//   ....[2]....
        /*0074*/ 	.word	0x00000160


	//   ....[3]....
        /*0078*/ 	.word	0x00000180


	//   ....[4]....
        /*007c*/ 	.word	0x000001a0


	//----- nvinfo : EIATTR_VRC_CTA_INIT_COUNT
	.align		4
.L_19:
        /*0080*/ 	.byte	0x02, 0x4a
	.zero		1
	.zero		1


	//----- nvinfo : EIATTR_EXIT_INSTR_OFFSETS
	.align		4
        /*0084*/ 	.byte	0x04, 0x1c
        /*0086*/ 	.short	(.L_21 - .L_20)


	//   ....[0]....
.L_20:
        /*0088*/ 	.word	0x000001b0


	//   ....[1]....
        /*008c*/ 	.word	0x00000250


	//----- nvinfo : EIATTR_CRS_STACK_SIZE
	.align		4
.L_21:
        /*0090*/ 	.byte	0x04, 0x1e
        /*0092*/ 	.short	(.L_23 - .L_22)
.L_22:
        /*0094*/ 	.word	0x00000000


	//----- nvinfo : EIATTR_CBANK_PARAM_SIZE
	.align		4
.L_23:
        /*0098*/ 	.byte	0x03, 0x19
        /*009a*/ 	.short	0x0018


	//----- nvinfo : EIATTR_PARAM_CBANK
	.align		4
        /*009c*/ 	.byte	0x04, 0x0a
        /*009e*/ 	.short	(.L_25 - .L_24)
	.align		4
.L_24:
        /*00a0*/ 	.word	index@(.nv.constant0._Z11reduce_warpPKiPim)
        /*00a4*/ 	.short	0x0380
        /*00a6*/ 	.short	0x0018


	//----- nvinfo : EIATTR_SW_WAR
	.align		4
.L_25:
        /*00a8*/ 	.byte	0x04, 0x36
        /*00aa*/ 	.short	(.L_27 - .L_26)
.L_26:
        /*00ac*/ 	.word	0x00000008
.L_27:


//--------------------- .nv.callgraph             --------------------------
	.section	.nv.callgraph,"",@"SHT_CUDA_CALLGRAPH"
	.align	4
	.sectionentsize	8
	.align		4
        /*0000*/ 	.word	0x00000000
	.align		4
        /*0004*/ 	.word	0xffffffff
	.align		4
        /*0008*/ 	.word	0x00000000
	.align		4
        /*000c*/ 	.word	0xfffffffe
	.align		4
        /*0010*/ 	.word	0x00000000
	.align		4
        /*0014*/ 	.word	0xfffffffd
	.align		4
        /*0018*/ 	.word	0x00000000
	.align		4
        /*001c*/ 	.word	0xfffffffc


//--------------------- .text._Z11reduce_warpPKiPim --------------------------
	.section	.text._Z11reduce_warpPKiPim,"ax",@progbits
	.align	128
        .global         _Z11reduce_warpPKiPim
        .type           _Z11reduce_warpPKiPim,@function
        .size           _Z11reduce_warpPKiPim,(.L_x_3 - _Z11reduce_warpPKiPim)
        .other          _Z11reduce_warpPKiPim,@"STO_CUDA_ENTRY STV_DEFAULT"
_Z11reduce_warpPKiPim:
.text._Z11reduce_warpPKiPim:
[----:B------:R-:W-:Y:S01]  /*0000*/  LDC R1, c[0x0][0x37c] ;  /* 0x0000df00ff017b82 */ /* 0x000fe20000000800 */
[----:B------:R-:W0:Y:S07]  /*0010*/  S2R R7, SR_TID.X ;  /* 0x0000000000077919 */ /* 0x000e2e0000002100 */
[----:B------:R-:W0:Y:S01]  /*0020*/  S2UR UR4, SR_CTAID.X ;  /* 0x00000000000479c3 */ /* 0x000e220000002500 */
[----:B------:R-:W1:Y:S01]  /*0030*/  LDCU.64 UR6, c[0x0][0x390] ;  /* 0x00007200ff0677ac */ /* 0x000e620008000a00 */
[----:B------:R-:W-:Y:S01]  /*0040*/  BSSY.RECONVERGENT B0, `(.L_x_0) ;  /* 0x000000c000007945 */ /* 0x000fe20003800200 */
[----:B------:R-:W-:-:S05]  /*0050*/  IMAD.MOV.U32 R2, RZ, RZ, RZ ;  /* 0x000000ffff027224 */ /* 0x000fca00078e00ff */
[----:B------:R-:W0:Y:S02]  /*0060*/  LDC R0, c[0x0][0x360] ;  /* 0x0000d800ff007b82 */ /* 0x000e240000000800 */
[----:B0-----:R-:W-:-:S05]  /*0070*/  IMAD R0, R0, UR4, R7 ;  /* 0x0000000400007c24 */ /* 0x001fca000f8e0207 */
[----:B-1----:R-:W-:-:S04]  /*0080*/  ISETP.GE.U32.AND P0, PT, R0, UR6, PT ;  /* 0x0000000600007c0c */ /* 0x002fc8000bf06070 */
[----:B------:R-:W-:Y:S01]  /*0090*/  ISETP.GE.U32.AND.EX P0, PT, RZ, UR7, PT, P0 ;  /* 0x00000007ff007c0c */ /* 0x000fe2000bf06100 */
[----:B------:R-:W0:-:S12]  /*00a0*/  LDCU.64 UR6, c[0x0][0x358] ;  /* 0x00006b00ff0677ac */ /* 0x000e180008000a00 */
[----:B------:R-:W-:Y:S05]  /*00b0*/  @P0 BRA `(.L_x_1) ;  /* 0x0000000000100947 */ /* 0x000fea0003800000 */
[----:B------:R-:W1:Y:S02]  /*00c0*/  LDCU.64 UR4, c[0x0][0x380] ;  /* 0x00007000ff0477ac */ /* 0x000e640008000a00 */
[----:B-1----:R-:W-:-:S04]  /*00d0*/  LEA R2, P0, R0, UR4, 0x2 ;  /* 0x0000000400027c11 */ /* 0x002fc8000f8010ff */
[----:B------:R-:W-:-:S05]  /*00e0*/  LEA.HI.X R3, R0, UR5, RZ, 0x2, P0 ;  /* 0x0000000500037c11 */ /* 0x000fca00080f14ff */
[----:B0-----:R1:W5:Y:S04]  /*00f0*/  LDG.E R2, desc[UR6][R2.64] ;  /* 0x0000000602027981 */ /* 0x001368000c1e1900 */
.L_x_1:
[----:B0-----:R-:W-:Y:S05]  /*0100*/  BSYNC.RECONVERGENT B0 ;  /* 0x0000000000007941 */ /* 0x001fea0003800200 */
.L_x_0:
[----:B-1---5:R-:W0:Y:S01]  /*0110*/  SHFL.DOWN PT, R3, R2, 0x10, 0x1f ;  /* 0x0a001f0002037f89 */ /* 0x022e2200000e0000 */
[----:B------:R-:W-:Y:S01]  /*0120*/  LOP3.LUT P0, RZ, R7, 0x1f, RZ, 0xc0, !PT ;  /* 0x0000001f07ff7812 */ /* 0x000fe2000780c0ff */
[----:B0-----:R-:W-:-:S05]  /*0130*/  IMAD.IADD R3, R3, 0x1, R2 ;  /* 0x0000000103037824 */ /* 0x001fca00078e0202 */
[----:B------:R-:W0:Y:S02]  /*0140*/  SHFL.DOWN PT, R0, R3, 0x8, 0x1f ;  /* 0x09001f0003007f89 */ /* 0x000e2400000e0000 */
[----:B0-----:R-:W-:-:S05]  /*0150*/  IMAD.IADD R0, R3, 0x1, R0 ;  /* 0x0000000103007824 */ /* 0x001fca00078e0200 */
[----:B------:R-:W0:Y:S02]  /*0160*/  SHFL.DOWN PT, R5, R0, 0x4, 0x1f ;  /* 0x08801f0000057f89 */ /* 0x000e2400000e0000 */
[----:B0-----:R-:W-:-:S05]  /*0170*/  IADD3 R5, PT, PT, R0, R5, RZ ;  /* 0x0000000500057210 */ /* 0x001fca0007ffe0ff */
[----:B------:R-:W0:Y:S02]  /*0180*/  SHFL.DOWN PT, R4, R5, 0x2, 0x1f ;  /* 0x08401f0005047f89 */ /* 0x000e2400000e0000 */
[----:B0-----:R-:W-:-:S05]  /*0190*/  IMAD.IADD R4, R5, 0x1, R4 ;  /* 0x0000000105047824 */ /* 0x001fca00078e0204 */
[----:B------:R0:W1:Y:S01]  /*01a0*/  SHFL.DOWN PT, R7, R4, 0x1, 0x1f ;  /* 0x08201f0004077f89 */ /* 0x00006200000e0000 */
[----:B------:R-:W-:Y:S05]  /*01b0*/  @P0 EXIT ;  /* 0x000000000000094d */ /* 0x000fea0003800000 */
[----:B------:R-:W2:Y:S01]  /*01c0*/  S2R R0, SR_LANEID ;  /* 0x0000000000007919 */ /* 0x000ea20000000000 */
[----:B-1----:R-:W-:Y:S01]  /*01d0*/  IMAD.IADD R7, R4, 0x1, R7 ;  /* 0x0000000104077824 */ /* 0x002fe200078e0207 */
[----:B------:R-:W1:Y:S01]  /*01e0*/  LDC.64 R2, c[0x0][0x388] ;  /* 0x0000e200ff027b82 */ /* 0x000e620000000a00 */
[----:B------:R-:W-:-:S07]  /*01f0*/  VOTEU.ANY UR4, UPT, PT ;  /* 0x0000000000047886 */ /* 0x000fce00038e0100 */
[----:B------:R-:W3:Y:S01]  /*0200*/  REDUX.SUM UR5, R7 ;  /* 0x00000000070573c4 */ /* 0x000ee2000000c000 */
[----:B------:R-:W-:Y:S01]  /*0210*/  UFLO.U32 UR4, UR4 ;  /* 0x00000004000472bd */ /* 0x000fe200080e0000 */
[----:B---3--:R-:W-:-:S05]  /*0220*/  MOV R5, UR5 ;  /* 0x0000000500057c02 */ /* 0x008fca0008000f00 */
[----:B--2---:R-:W-:-:S13]  /*0230*/  ISETP.EQ.U32.AND P0, PT, R0, UR4, PT ;  /* 0x0000000400007c0c */ /* 0x004fda000bf02070 */
[----:B-1----:R-:W-:Y:S01]  /*0240*/  @P0 REDG.E.ADD.STRONG.GPU desc[UR6][R2.64], R5 ;  /* 0x000000050200098e */ /* 0x002fe2000c12e106 */
[----:B------:R-:W-:Y:S05]  /*0250*/  EXIT ;  /* 0x000000000000794d */ /* 0x000fea0003800000 */
.L_x_2:
[----:B------:R-:W-:-:S00]  /*0260*/  BRA `(.L_x_2) ;  /* 0xfffffffc00fc7947 */ /* 0x000fc0000383ffff */
[----:B------:R-:W-:-:S00]  /*0270*/  NOP ;  /* 0x0000000000007918 */ /* 0x000fc00000000000 */
        /* <DEDUP_REMOVED lines=8> */
.L_x_3:


//--------------------- .nv.shared.reserved.0     --------------------------
	.section	.nv.shared.reserved.0,"aw",@nobits
	.weak		__nv_reservedSMEM_offset_0_alias
	.size		__nv_reservedSMEM_offset_0_alias, 0, 64
	.other		__nv_reservedSMEM_offset_0_alias,@"STO_CUDA_RESERVED_SHARED STV_DEFAULT"
__nv_reservedSMEM_offset_0_alias:
	.zero		0
	.zero		64


//--------------------- .nv.constant0._Z11reduce_warpPKiPim --------------------------
	.section	.nv.constant0._Z11reduce_warpPKiPim,"a",@progbits
	.sectionflags	@""
	.align	4
.nv.constant0._Z11reduce_warpPKiPim:
	.zero		920


//--------------------- SYMBOLS --------------------------

	.type		.nv.reservedSmem.offset0,@object
	.size		.nv.reservedSmem.offset0,0x4
